//
// Generated by NVIDIA NVVM Compiler
//
// Compiler Build ID: CL-36424714
// Cuda compilation tools, release 13.0, V13.0.88
// Based on NVVM 20.0.0
//

.version 9.0
.target sm_100
.address_size 64

	// .globl	_Z12MatMulKernelPiS_S_i

.visible .entry _Z12MatMulKernelPiS_S_i(
	.param .u64 .ptr .align 1 _Z12MatMulKernelPiS_S_i_param_0,
	.param .u64 .ptr .align 1 _Z12MatMulKernelPiS_S_i_param_1,
	.param .u64 .ptr .align 1 _Z12MatMulKernelPiS_S_i_param_2,
	.param .u32 _Z12MatMulKernelPiS_S_i_param_3
)
{
	.reg .pred 	%p<12>;
	.reg .b32 	%r<106>;
	.reg .b64 	%rd<67>;

	ld.param.u64 	%rd14, [_Z12MatMulKernelPiS_S_i_param_0];
	ld.param.u64 	%rd15, [_Z12MatMulKernelPiS_S_i_param_1];
	ld.param.u32 	%r29, [_Z12MatMulKernelPiS_S_i_param_3];
	cvta.to.global.u64 	%rd1, %rd15;
	cvta.to.global.u64 	%rd2, %rd14;
	mov.u32 	%r31, %ctaid.y;
	mov.u32 	%r32, %ntid.y;
	mov.u32 	%r33, %tid.y;
	mad.lo.s32 	%r1, %r31, %r32, %r33;
	mov.u32 	%r34, %ctaid.x;
	mov.u32 	%r35, %ntid.x;
	mov.u32 	%r36, %tid.x;
	mad.lo.s32 	%r2, %r34, %r35, %r36;
	max.s32 	%r37, %r1, %r2;
	setp.ge.s32 	%p1, %r37, %r29;
	setp.lt.s32 	%p2, %r29, 1;
	mov.b32 	%r105, 0;
	or.pred  	%p3, %p1, %p2;
	@%p3 bra 	$L__BB0_12;
	mul.lo.s32 	%r3, %r29, %r1;
	and.b32  	%r4, %r29, 7;
	setp.lt.u32 	%p4, %r29, 8;
	mov.b32 	%r100, 0;
	mov.u32 	%r105, %r100;
	@%p4 bra 	$L__BB0_4;
	and.b32  	%r100, %r29, 2147483640;
	neg.s32 	%r94, %r100;
	mul.wide.u32 	%rd16, %r29, 4;
	add.s64 	%rd3, %rd1, %rd16;
	mul.wide.u32 	%rd17, %r29, 8;
	add.s64 	%rd4, %rd1, %rd17;
	mul.wide.u32 	%rd18, %r29, 12;
	add.s64 	%rd5, %rd1, %rd18;
	mul.wide.u32 	%rd19, %r29, 16;
	add.s64 	%rd6, %rd1, %rd19;
	mul.wide.u32 	%rd20, %r29, 20;
	add.s64 	%rd7, %rd1, %rd20;
	mul.wide.u32 	%rd21, %r29, 24;
	add.s64 	%rd8, %rd1, %rd21;
	mul.wide.u32 	%rd22, %r29, 28;
	add.s64 	%rd9, %rd1, %rd22;
	mul.wide.u32 	%rd23, %r3, 4;
	add.s64 	%rd24, %rd23, %rd2;
	add.s64 	%rd66, %rd24, 16;
	mov.b32 	%r105, 0;
	mov.u32 	%r93, %r2;
$L__BB0_3:
	.pragma "nounroll";
	mul.wide.s32 	%rd25, %r93, 4;
	add.s64 	%rd26, %rd3, %rd25;
	add.s64 	%rd27, %rd4, %rd25;
	add.s64 	%rd28, %rd5, %rd25;
	add.s64 	%rd29, %rd6, %rd25;
	add.s64 	%rd30, %rd7, %rd25;
	add.s64 	%rd31, %rd8, %rd25;
	add.s64 	%rd32, %rd9, %rd25;
	add.s64 	%rd33, %rd1, %rd25;
	ld.global.u32 	%r41, [%rd66+-16];
	ld.global.u32 	%r42, [%rd33];
	mad.lo.s32 	%r43, %r42, %r41, %r105;
	ld.global.u32 	%r44, [%rd66+-12];
	ld.global.u32 	%r45, [%rd26];
	mad.lo.s32 	%r46, %r45, %r44, %r43;
	ld.global.u32 	%r47, [%rd66+-8];
	ld.global.u32 	%r48, [%rd27];
	mad.lo.s32 	%r49, %r48, %r47, %r46;
	ld.global.u32 	%r50, [%rd66+-4];
	ld.global.u32 	%r51, [%rd28];
	mad.lo.s32 	%r52, %r51, %r50, %r49;
	ld.global.u32 	%r53, [%rd66];
	ld.global.u32 	%r54, [%rd29];
	mad.lo.s32 	%r55, %r54, %r53, %r52;
	ld.global.u32 	%r56, [%rd66+4];
	ld.global.u32 	%r57, [%rd30];
	mad.lo.s32 	%r58, %r57, %r56, %r55;
	ld.global.u32 	%r59, [%rd66+8];
	ld.global.u32 	%r60, [%rd31];
	mad.lo.s32 	%r61, %r60, %r59, %r58;
	ld.global.u32 	%r62, [%rd66+12];
	ld.global.u32 	%r63, [%rd32];
	mad.lo.s32 	%r105, %r63, %r62, %r61;
	add.s32 	%r94, %r94, 8;
	shl.b32 	%r64, %r29, 3;
	add.s32 	%r93, %r93, %r64;
	add.s64 	%rd66, %rd66, 32;
	setp.ne.s32 	%p5, %r94, 0;
	@%p5 bra 	$L__BB0_3;
$L__BB0_4:
	setp.eq.s32 	%p6, %r4, 0;
	@%p6 bra 	$L__BB0_12;
	and.b32  	%r16, %r29, 3;
	setp.lt.u32 	%p7, %r4, 4;
	@%p7 bra 	$L__BB0_7;
	add.s32 	%r66, %r100, %r3;
	mul.wide.u32 	%rd34, %r66, 4;
	add.s64 	%rd35, %rd2, %rd34;
	ld.global.u32 	%r67, [%rd35];
	mad.lo.s32 	%r68, %r100, %r29, %r2;
	mul.wide.s32 	%rd36, %r68, 4;
	add.s64 	%rd37, %rd1, %rd36;
	ld.global.u32 	%r69, [%rd37];
	mad.lo.s32 	%r70, %r69, %r67, %r105;
	cvt.u64.u32 	%rd38, %r3;
	cvt.u64.u32 	%rd39, %r100;
	add.s64 	%rd40, %rd39, %rd38;
	shl.b64 	%rd41, %rd40, 2;
	add.s64 	%rd42, %rd2, %rd41;
	ld.global.u32 	%r71, [%rd42+4];
	mul.wide.u32 	%rd43, %r29, 4;
	add.s64 	%rd44, %rd37, %rd43;
	ld.global.u32 	%r72, [%rd44];
	mad.lo.s32 	%r73, %r72, %r71, %r70;
	ld.global.u32 	%r74, [%rd42+8];
	add.s64 	%rd45, %rd44, %rd43;
	ld.global.u32 	%r75, [%rd45];
	mad.lo.s32 	%r76, %r75, %r74, %r73;
	ld.global.u32 	%r77, [%rd42+12];
	add.s64 	%rd46, %rd45, %rd43;
	ld.global.u32 	%r78, [%rd46];
	mad.lo.s32 	%r105, %r78, %r77, %r76;
	add.s32 	%r100, %r100, 4;
$L__BB0_7:
	setp.eq.s32 	%p8, %r16, 0;
	@%p8 bra 	$L__BB0_12;
	setp.eq.s32 	%p9, %r16, 1;
	@%p9 bra 	$L__BB0_10;
	add.s32 	%r80, %r100, %r3;
	mul.wide.u32 	%rd47, %r80, 4;
	add.s64 	%rd48, %rd2, %rd47;
	ld.global.u32 	%r81, [%rd48];
	mad.lo.s32 	%r82, %r100, %r29, %r2;
	mul.wide.s32 	%rd49, %r82, 4;
	add.s64 	%rd50, %rd1, %rd49;
	ld.global.u32 	%r83, [%rd50];
	mad.lo.s32 	%r84, %r83, %r81, %r105;
	cvt.u64.u32 	%rd51, %r3;
	cvt.u64.u32 	%rd52, %r100;
	add.s64 	%rd53, %rd52, %rd51;
	shl.b64 	%rd54, %rd53, 2;
	add.s64 	%rd55, %rd2, %rd54;
	ld.global.u32 	%r85, [%rd55+4];
	mul.wide.u32 	%rd56, %r29, 4;
	add.s64 	%rd57, %rd50, %rd56;
	ld.global.u32 	%r86, [%rd57];
	mad.lo.s32 	%r105, %r86, %r85, %r84;
	add.s32 	%r100, %r100, 2;
$L__BB0_10:
	and.b32  	%r87, %r29, 1;
	setp.eq.b32 	%p10, %r87, 1;
	not.pred 	%p11, %p10;
	@%p11 bra 	$L__BB0_12;
	add.s32 	%r88, %r100, %r3;
	mul.wide.u32 	%rd58, %r88, 4;
	add.s64 	%rd59, %rd2, %rd58;
	ld.global.u32 	%r89, [%rd59];
	mad.lo.s32 	%r90, %r100, %r29, %r2;
	mul.wide.s32 	%rd60, %r90, 4;
	add.s64 	%rd61, %rd1, %rd60;
	ld.global.u32 	%r91, [%rd61];
	mad.lo.s32 	%r105, %r91, %r89, %r105;
$L__BB0_12:
	ld.param.u64 	%rd65, [_Z12MatMulKernelPiS_S_i_param_2];
	cvta.to.global.u64 	%rd62, %rd65;
	mad.lo.s32 	%r92, %r29, %r1, %r2;
	mul.wide.s32 	%rd63, %r92, 4;
	add.s64 	%rd64, %rd62, %rd63;
	st.global.u32 	[%rd64], %r105;
	ret;

}


// ===== COMPILED SASS (sm_100) =====

	.target	sm_100

	.elftype	@"ET_EXEC"


//--------------------- .note.nv.tkinfo           --------------------------
	.section	.note.nv.tkinfo,"",@"SHT_NOTE"
	.sectionflags	@"SHF_NOTE_NV_TKINFO"
	.tkinfo
        /*0018*/ 	.word	0x00000002
        /*0030*/ 	.string	""
        /*0030*/ 	.string	"ptxas"
        /*0030*/ 	.string	"Cuda compilation tools, release 13.0, V13.0.88"
        /*0030*/ 	.string	"Build cuda_13.0.r13.0/compiler.36424714_0"
        /*0030*/ 	.string	"-arch sm_100 -m 64 "



//--------------------- .note.nv.cuinfo           --------------------------
	.section	.note.nv.cuinfo,"",@"SHT_NOTE"
	.sectionflags	@"SHF_NOTE_NV_CUINFO"
        /*0018*/ 	.short	0x0002
        /*001a*/ 	.short	0x0064
        /*001c*/ 	.short	0x0082
	.zero		2


//--------------------- .nv.info                  --------------------------
	.section	.nv.info,"",@"SHT_CUDA_INFO"
	.align	4


	//----- nvinfo : EIATTR_REGCOUNT
	.align		4
        /*0000*/ 	.byte	0x04, 0x2f
        /*0002*/ 	.short	(.L_1 - .L_0)
	.align		4
.L_0:
        /*0004*/ 	.word	index@(_Z12MatMulKernelPiS_S_i)
        /*0008*/ 	.word	0x0000001e


	//----- nvinfo : EIATTR_FRAME_SIZE
	.align		4
.L_1:
        /*000c*/ 	.byte	0x04, 0x11
        /*000e*/ 	.short	(.L_3 - .L_2)
	.align		4
.L_2:
        /*0010*/ 	.word	index@(_Z12MatMulKernelPiS_S_i)
        /*0014*/ 	.word	0x00000000


	//----- nvinfo : EIATTR_MIN_STACK_SIZE
	.align		4
.L_3:
        /*0018*/ 	.byte	0x04, 0x12
        /*001a*/ 	.short	(.L_5 - .L_4)
	.align		4
.L_4:
        /*001c*/ 	.word	index@(_Z12MatMulKernelPiS_S_i)
        /*0020*/ 	.word	0x00000000
.L_5:


//--------------------- .nv.compat                --------------------------
	.section	.nv.compat,"",@"SHT_CUDA_COMPAT_INFO"
	.align	4
        /*0000*/ 	.byte	0x02, 0x09, 0x00, 0x00, 0x02, 0x02, 0x01, 0x00, 0x02, 0x05, 0x05, 0x00, 0x03, 0x07, 0x01, 0x01
        /*0010*/ 	.byte	0x02, 0x03, 0x00, 0x00, 0x02, 0x06, 0x01, 0x00, 0x04, 0x0b, 0x08, 0x00, 0x09, 0x00, 0x00, 0x00
        /*0020*/ 	.byte	0x00, 0x00, 0x00, 0x00


//--------------------- .nv.info._Z12MatMulKernelPiS_S_i --------------------------
	.section	.nv.info._Z12MatMulKernelPiS_S_i,"",@"SHT_CUDA_INFO"
	.sectionflags	@""
	.align	4


	//----- nvinfo : EIATTR_CUDA_API_VERSION
	.align		4
        /*0000*/ 	.byte	0x04, 0x37
        /*0002*/ 	.short	(.L_7 - .L_6)
.L_6:
        /*0004*/ 	.word	0x00000082


	//----- nvinfo : EIATTR_KPARAM_INFO
	.align		4
.L_7:
        /*0008*/ 	.byte	0x04, 0x17
        /*000a*/ 	.short	(.L_9 - .L_8)
.L_8:
        /*000c*/ 	.word	0x00000000
        /*0010*/ 	.short	0x0003
        /*0012*/ 	.short	0x0018
        /*0014*/ 	.byte	0x00, 0xf0, 0x11, 0x00


	//----- nvinfo : EIATTR_KPARAM_INFO
	.align		4
.L_9:
        /*0018*/ 	.byte	0x04, 0x17
        /*001a*/ 	.short	(.L_11 - .L_10)
.L_10:
        /*001c*/ 	.word	0x00000000
        /*0020*/ 	.short	0x0002
        /*0022*/ 	.short	0x0010
        /*0024*/ 	.byte	0x00, 0xf5, 0x21, 0x00


	//----- nvinfo : EIATTR_KPARAM_INFO
	.align		4
.L_11:
        /*0028*/ 	.byte	0x04, 0x17
        /*002a*/ 	.short	(.L_13 - .L_12)
.L_12:
        /*002c*/ 	.word	0x00000000
        /*0030*/ 	.short	0x0001
        /*0032*/ 	.short	0x0008
        /*0034*/ 	.byte	0x00, 0xf5, 0x21, 0x00


	//----- nvinfo : EIATTR_KPARAM_INFO
	.align		4
.L_13:
        /*0038*/ 	.byte	0x04, 0x17
        /*003a*/ 	.short	(.L_15 - .L_14)
.L_14:
        /*003c*/ 	.word	0x00000000
        /*0040*/ 	.short	0x0000
        /*0042*/ 	.short	0x0000
        /*0044*/ 	.byte	0x00, 0xf5, 0x21, 0x00


	//----- nvinfo : EIATTR_SPARSE_MMA_MASK
	.align		4
.L_15:
        /*0048*/ 	.byte	0x03, 0x50
        /*004a*/ 	.short	0x0000


	//----- nvinfo : EIATTR_MAXREG_COUNT
	.align		4
        /*004c*/ 	.byte	0x03, 0x1b
        /*004e*/ 	.short	0x00ff


	//----- nvinfo : EIATTR_MERCURY_ISA_VERSION
	.align		4
        /*0050*/ 	.byte	0x03, 0x5f
        /*0052*/ 	.short	0x0101


	//----- nvinfo : EIATTR_VRC_CTA_INIT_COUNT
	.align		4
        /*0054*/ 	.byte	0x02, 0x4a
	.zero		1
	.zero		1


	//----- nvinfo : EIATTR_EXIT_INSTR_OFFSETS
	.align		4
        /*0058*/ 	.byte	0x04, 0x1c
        /*005a*/ 	.short	(.L_17 - .L_16)


	//   ....[0]....
.L_16:
        /*005c*/ 	.word	0x00000b00


	//----- nvinfo : EIATTR_CRS_STACK_SIZE
	.align		4
.L_17:
        /*0060*/ 	.byte	0x04, 0x1e
        /*0062*/ 	.short	(.L_19 - .L_18)
.L_18:
        /*0064*/ 	.word	0x00000000


	//----- nvinfo : EIATTR_CBANK_PARAM_SIZE
	.align		4
.L_19:
        /*0068*/ 	.byte	0x03, 0x19
        /*006a*/ 	.short	0x001c


	//----- nvinfo : EIATTR_PARAM_CBANK
	.align		4
        /*006c*/ 	.byte	0x04, 0x0a
        /*006e*/ 	.short	(.L_21 - .L_20)
	.align		4
.L_20:
        /*0070*/ 	.word	index@(.nv.constant0._Z12MatMulKernelPiS_S_i)
        /*0074*/ 	.short	0x0380
        /*0076*/ 	.short	0x001c


	//----- nvinfo : EIATTR_SW_WAR
	.align		4
.L_21:
        /*0078*/ 	.byte	0x04, 0x36
        /*007a*/ 	.short	(.L_23 - .L_22)
.L_22:
        /*007c*/ 	.word	0x00000008
.L_23:


//--------------------- .nv.callgraph             --------------------------
	.section	.nv.callgraph,"",@"SHT_CUDA_CALLGRAPH"
	.align	4
	.sectionentsize	8
	.align		4
        /*0000*/ 	.word	0x00000000
	.align		4
        /*0004*/ 	.word	0xffffffff
	.align		4
        /*0008*/ 	.word	0x00000000
	.align		4
        /*000c*/ 	.word	0xfffffffe
	.align		4
        /*0010*/ 	.word	0x00000000
	.align		4
        /*0014*/ 	.word	0xfffffffd
	.align		4
        /*0018*/ 	.word	0x00000000
	.align		4
        /*001c*/ 	.word	0xfffffffc


//--------------------- .text._Z12MatMulKernelPiS_S_i --------------------------
	.section	.text._Z12MatMulKernelPiS_S_i,"ax",@progbits
	.align	128
        .global         _Z12MatMulKernelPiS_S_i
        .type           _Z12MatMulKernelPiS_S_i,@function
        .size           _Z12MatMulKernelPiS_S_i,(.L_x_6 - _Z12MatMulKernelPiS_S_i)
        .other          _Z12MatMulKernelPiS_S_i,@"STO_CUDA_ENTRY STV_DEFAULT"
_Z12MatMulKernelPiS_S_i:
.text._Z12MatMulKernelPiS_S_i:
[----:B------:R-:W-:Y:S01]  /*0000*/  LDC R1, c[0x0][0x37c] ;  /* 0x0000df00ff017b82 */ /* 0x000fe20000000800 */
[----:B------:R-:W0:Y:S07]  /*0010*/  S2R R3, SR_TID.Y ;  /* 0x0000000000037919 */ /* 0x000e2e0000002200 */
[----:B------:R-:W0:Y:S01]  /*0020*/  LDC R0, c[0x0][0x364] ;  /* 0x0000d900ff007b82 */ /* 0x000e220000000800 */
[----:B------:R-:W1:Y:S01]  /*0030*/  LDCU UR18, c[0x0][0x398] ;  /* 0x00007300ff1277ac */ /* 0x000e620008000800 */
[----:B------:R-:W-:Y:S01]  /*0040*/  BSSY.RECONVERGENT B0, `(.L_x_0) ;  /* 0x00000a7000007945 */ /* 0x000fe20003800200 */
[----:B------:R-:W2:Y:S01]  /*0050*/  S2R R2, SR_TID.X ;  /* 0x0000000000027919 */ /* 0x000ea20000002100 */
[----:B------:R-:W-:Y:S01]  /*0060*/  HFMA2 R12, -RZ, RZ, 0, 0 ;  /* 0x00000000ff0c7431 */ /* 0x000fe200000001ff */
[----:B------:R-:W3:Y:S03]  /*0070*/  LDCU.64 UR16, c[0x0][0x358] ;  /* 0x00006b00ff1077ac */ /* 0x000ee60008000a00 */
[----:B------:R-:W0:Y:S08]  /*0080*/  S2UR UR4, SR_CTAID.Y ;  /* 0x00000000000479c3 */ /* 0x000e300000002600 */
[----:B------:R-:W2:Y:S01]  /*0090*/  S2UR UR5, SR_CTAID.X ;  /* 0x00000000000579c3 */ /* 0x000ea20000002500 */
[----:B-1----:R-:W-:-:S07]  /*00a0*/  UISETP.GE.AND UP0, UPT, UR18, 0x1, UPT ;  /* 0x000000011200788c */ /* 0x002fce000bf06270 */
[----:B------:R-:W2:Y:S01]  /*00b0*/  LDC R13, c[0x0][0x360] ;  /* 0x0000d800ff0d7b82 */ /* 0x000ea20000000800 */
[----:B------:R-:W-:Y:S01]  /*00c0*/  PLOP3.LUT P0, PT, PT, PT, UP0, 0x80, 0x8 ;  /* 0x000000000008781c */ /* 0x000fe20003f0f008 */
[----:B0-----:R-:W-:Y:S02]  /*00d0*/  IMAD R0, R0, UR4, R3 ;  /* 0x0000000400007c24 */ /* 0x001fe4000f8e0203 */
[----:B--2---:R-:W-:-:S05]  /*00e0*/  IMAD R13, R13, UR5, R2 ;  /* 0x000000050d0d7c24 */ /* 0x004fca000f8e0202 */
[----:B------:R-:W-:-:S04]  /*00f0*/  VIMNMX R2, PT, PT, R0, R13, !PT ;  /* 0x0000000d00027248 */ /* 0x000fc80007fe0100 */
[----:B------:R-:W-:-:S13]  /*0100*/  ISETP.GE.OR P0, PT, R2, UR18, !P0 ;  /* 0x0000001202007c0c */ /* 0x000fda000c706670 */
[----:B---3--:R-:W-:Y:S05]  /*0110*/  @P0 BRA `(.L_x_1) ;  /* 0x0000000800640947 */ /* 0x008fea0003800000 */
[----:B------:R-:W-:Y:S02]  /*0120*/  UISETP.GE.U32.AND UP1, UPT, UR18, 0x8, UPT ;  /* 0x000000081200788c */ /* 0x000fe4000bf26070 */
[----:B------:R-:W-:Y:S01]  /*0130*/  IMAD R5, R0, UR18, RZ ;  /* 0x0000001200057c24 */ /* 0x000fe2000f8e02ff */
[----:B------:R-:W-:Y:S01]  /*0140*/  ULOP3.LUT UR19, UR18, 0x7, URZ, 0xc0, !UPT ;  /* 0x0000000712137892 */ /* 0x000fe2000f8ec0ff */
[----:B------:R-:W-:Y:S01]  /*0150*/  MOV R12, RZ ;  /* 0x000000ff000c7202 */ /* 0x000fe20000000f00 */
[----:B------:R-:W-:Y:S02]  /*0160*/  UMOV UR4, URZ ;  /* 0x000000ff00047c82 */ /* 0x000fe40008000000 */
[----:B------:R-:W-:Y:S02]  /*0170*/  UISETP.NE.AND UP0, UPT, UR19, URZ, UPT ;  /* 0x000000ff1300728c */ /* 0x000fe4000bf05270 */
[----:B------:R-:W-:Y:S09]  /*0180*/  BRA.U !UP1, `(.L_x_2) ;  /* 0x0000000509087547 */ /* 0x000ff2000b800000 */
[----:B------:R-:W0:Y:S01]  /*0190*/  LDCU.128 UR20, c[0x0][0x380] ;  /* 0x00007000ff1477ac */ /* 0x000e220008000c00 */
[----:B------:R-:W-:Y:S02]  /*01a0*/  MOV R12, RZ ;  /* 0x000000ff000c7202 */ /* 0x000fe40000000f00 */
[----:B------:R-:W-:Y:S01]  /*01b0*/  MOV R14, R13 ;  /* 0x0000000d000e7202 */ /* 0x000fe20000000f00 */
[----:B------:R-:W-:-:S04]  /*01c0*/  ULOP3.LUT UR4, UR18, 0x7ffffff8, URZ, 0xc0, !UPT ;  /* 0x7ffffff812047892 */ /* 0x000fc8000f8ec0ff */
[----:B------:R-:W-:Y:S01]  /*01d0*/  UIADD3 UR5, UPT, UPT, -UR4, URZ, URZ ;  /* 0x000000ff04057290 */ /* 0x000fe2000fffe1ff */
[----:B0-----:R-:W-:Y:S01]  /*01e0*/  MOV R2, UR20 ;  /* 0x0000001400027c02 */ /* 0x001fe20008000f00 */
[----:B------:R-:W-:Y:S01]  /*01f0*/  UIMAD.WIDE.U32 UR6, UR18, 0xc, UR22 ;  /* 0x0000000c120678a5 */ /* 0x000fe2000f8e0016 */
[----:B------:R-:W-:Y:S01]  /*0200*/  MOV R3, UR21 ;  /* 0x0000001500037c02 */ /* 0x000fe20008000f00 */
[----:B------:R-:W-:Y:S02]  /*0210*/  UIMAD.WIDE.U32 UR8, UR18, 0x10, UR22 ;  /* 0x00000010120878a5 */ /* 0x000fe4000f8e0016 */
[----:B------:R-:W-:Y:S01]  /*0220*/  UIMAD.WIDE.U32 UR10, UR18, 0x14, UR22 ;  /* 0x00000014120a78a5 */ /* 0x000fe2000f8e0016 */
[----:B------:R-:W-:Y:S01]  /*0230*/  IMAD.WIDE.U32 R2, R5, 0x4, R2 ;  /* 0x0000000405027825 */ /* 0x000fe200078e0002 */
[----:B------:R-:W-:Y:S02]  /*0240*/  UIMAD.WIDE.U32 UR12, UR18, 0x18, UR22 ;  /* 0x00000018120c78a5 */ /* 0x000fe4000f8e0016 */
[----:B------:R-:W-:Y:S01]  /*0250*/  UIMAD.WIDE.U32 UR14, UR18, 0x1c, UR22 ;  /* 0x0000001c120e78a5 */ /* 0x000fe2000f8e0016 */
[----:B------:R-:W-:-:S04]  /*0260*/  IADD3 R2, P0, PT, R2, 0x10, RZ ;  /* 0x0000001002027810 */ /* 0x000fc80007f1e0ff */
[----:B------:R-:W-:-:S09]  /*0270*/  IADD3.X R3, PT, PT, RZ, R3, RZ, P0, !PT ;  /* 0x00000003ff037210 */ /* 0x000fd200007fe4ff */
.L_x_3:
[----:B------:R-:W-:Y:S01]  /*0280*/  UIMAD.WIDE.U32 UR24, UR18, 0x4, UR22 ;  /* 0x00000004121878a5 */ /* 0x000fe2000f8e0016 */
[----:B------:R-:W-:Y:S01]  /*0290*/  IMAD.MOV.U32 R23, RZ, RZ, 0x4 ;  /* 0x00000004ff177424 */ /* 0x000fe200078e00ff */
[----:B------:R-:W-:Y:S01]  /*02a0*/  UIMAD.WIDE.U32 UR20, UR18, 0x8, UR22 ;  /* 0x00000008121478a5 */ /* 0x000fe2000f8e0016 */
[----:B------:R-:W-:Y:S01]  /*02b0*/  HFMA2 R11, -RZ, RZ, 0, 2.384185791015625e-07 ;  /* 0x00000004ff0b7431 */ /* 0x000fe200000001ff */
[----:B------:R-:W2:Y:S01]  /*02c0*/  LDG.E R21, desc[UR16][R2.64+-0x10] ;  /* 0xfffff01002157981 */ /* 0x000ea2000c1e1900 */
[----:B------:R-:W-:Y:S01]  /*02d0*/  IMAD.WIDE R22, R14, R23, UR22 ;  /* 0x000000160e167e25 */ /* 0x000fe2000f8e0217 */
[----:B------:R-:W-:Y:S02]  /*02e0*/  MOV R8, UR24 ;  /* 0x0000001800087c02 */ /* 0x000fe40008000f00 */
[----:B------:R-:W-:Y:S01]  /*02f0*/  MOV R9, UR25 ;  /* 0x0000001900097c02 */ /* 0x000fe20008000f00 */
[----:B------:R-:W3:Y:S01]  /*0300*/  LDG.E R19, desc[UR16][R2.64+-0xc] ;  /* 0xfffff41002137981 */ /* 0x000ee2000c1e1900 */
[----:B------:R-:W-:-:S02]  /*0310*/  MOV R24, UR20 ;  /* 0x0000001400187c02 */ /* 0x000fc40008000f00 */
[----:B------:R-:W-:Y:S01]  /*0320*/  MOV R25, UR21 ;  /* 0x0000001500197c02 */ /* 0x000fe20008000f00 */
[C---:B------:R-:W-:Y:S01]  /*0330*/  IMAD.WIDE R8, R14.reuse, 0x4, R8 ;  /* 0x000000040e087825 */ /* 0x040fe200078e0208 */
[----:B------:R-:W2:Y:S03]  /*0340*/  LDG.E R22, desc[UR16][R22.64] ;  /* 0x0000001016167981 */ /* 0x000ea6000c1e1900 */
[C---:B------:R-:W-:Y:S01]  /*0350*/  IMAD.WIDE R24, R14.reuse, 0x4, R24 ;  /* 0x000000040e187825 */ /* 0x040fe200078e0218 */
[----:B------:R0:W3:Y:S03]  /*0360*/  LDG.E R20, desc[UR16][R8.64] ;  /* 0x0000001008147981 */ /* 0x0000e6000c1e1900 */
[----:B------:R-:W-:Y:S01]  /*0370*/  IMAD.MOV.U32 R5, RZ, RZ, 0x4 ;  /* 0x00000004ff057424 */ /* 0x000fe200078e00ff */
[----:B------:R-:W4:Y:S01]  /*0380*/  LDG.E R18, desc[UR16][R24.64] ;  /* 0x0000001018127981 */ /* 0x000f22000c1e1900 */
[----:B------:R-:W-:Y:S01]  /*0390*/  IMAD.WIDE R10, R14, R11, UR6 ;  /* 0x000000060e0a7e25 */ /* 0x000fe2000f8e020b */
[----:B------:R-:W-:-:S02]  /*03a0*/  MOV R7, 0x4 ;  /* 0x0000000400077802 */ /* 0x000fc40000000f00 */
[----:B------:R-:W4:Y:S01]  /*03b0*/  LDG.E R17, desc[UR16][R2.64+-0x8] ;  /* 0xfffff81002117981 */ /* 0x000f22000c1e1900 */
[----:B0-----:R-:W-:Y:S02]  /*03c0*/  HFMA2 R9, -RZ, RZ, 0, 2.384185791015625e-07 ;  /* 0x00000004ff097431 */ /* 0x001fe400000001ff */
[C---:B------:R-:W-:Y:S01]  /*03d0*/  IMAD.WIDE R4, R14.reuse, R5, UR8 ;  /* 0x000000080e047e25 */ /* 0x040fe2000f8e0205 */
[----:B------:R0:W5:Y:S04]  /*03e0*/  LDG.E R16, desc[UR16][R10.64] ;  /* 0x000000100a107981 */ /* 0x000168000c1e1900 */
[----:B------:R-:W5:Y:S01]  /*03f0*/  LDG.E R15, desc[UR16][R2.64+-0x4] ;  /* 0xfffffc10020f7981 */ /* 0x000f62000c1e1900 */
[----:B------:R-:W-:Y:S01]  /*0400*/  IMAD.WIDE R6, R14, R7, UR10 ;  /* 0x0000000a0e067e25 */ /* 0x000fe2000f8e0207 */
[----:B------:R-:W-:-:S02]  /*0410*/  MOV R27, 0x4 ;  /* 0x00000004001b7802 */ /* 0x000fc40000000f00 */
[----:B------:R1:W5:Y:S01]  /*0420*/  LDG.E R4, desc[UR16][R4.64] ;  /* 0x0000001004047981 */ /* 0x000362000c1e1900 */
[----:B------:R-:W-:-:S03]  /*0430*/  IMAD.WIDE R8, R14, R9, UR12 ;  /* 0x0000000c0e087e25 */ /* 0x000fc6000f8e0209 */
[----:B------:R-:W5:Y:S01]  /*0440*/  LDG.E R23, desc[UR16][R2.64] ;  /* 0x0000001002177981 */ /* 0x000f62000c1e1900 */
[----:B0-----:R-:W-:-:S03]  /*0450*/  IMAD.WIDE R10, R14, R27, UR14 ;  /* 0x0000000e0e0a7e25 */ /* 0x001fc6000f8e021b */
[----:B------:R-:W5:Y:S04]  /*0460*/  LDG.E R7, desc[UR16][R6.64] ;  /* 0x0000001006077981 */ /* 0x000f68000c1e1900 */
[----:B------:R-:W5:Y:S04]  /*0470*/  LDG.E R24, desc[UR16][R2.64+0x4] ;  /* 0x0000041002187981 */ /* 0x000f68000c1e1900 */
[----:B------:R-:W5:Y:S04]  /*0480*/  LDG.E R8, desc[UR16][R8.64] ;  /* 0x0000001008087981 */ /* 0x000f68000c1e1900 */
[----:B------:R-:W5:Y:S04]  /*0490*/  LDG.E R25, desc[UR16][R2.64+0x8] ;  /* 0x0000081002197981 */ /* 0x000f68000c1e1900 */
[----:B------:R-:W5:Y:S04]  /*04a0*/  LDG.E R10, desc[UR16][R10.64] ;  /* 0x000000100a0a7981 */ /* 0x000f68000c1e1900 */
[----:B------:R0:W5:Y:S01]  /*04b0*/  LDG.E R27, desc[UR16][R2.64+0xc] ;  /* 0x00000c10021b7981 */ /* 0x000162000c1e1900 */
[----:B------:R-:W-:-:S04]  /*04c0*/  UIADD3 UR5, UPT, UPT, UR5, 0x8, URZ ;  /* 0x0000000805057890 */ /* 0x000fc8000fffe0ff */
[----:B------:R-:W-:Y:S01]  /*04d0*/  UISETP.NE.AND UP1, UPT, UR5, URZ, UPT ;  /* 0x000000ff0500728c */ /* 0x000fe2000bf25270 */
[----:B-1----:R-:W-:Y:S02]  /*04e0*/  MOV R5, UR18 ;  /* 0x0000001200057c02 */ /* 0x002fe40008000f00 */
[----:B0-----:R-:W-:-:S03]  /*04f0*/  IADD3 R2, P0, PT, R2, 0x20, RZ ;  /* 0x0000002002027810 */ /* 0x001fc60007f1e0ff */
[----:B------:R-:W-:Y:S01]  /*0500*/  IMAD R14, R5, 0x8, R14 ;  /* 0x00000008050e7824 */ /* 0x000fe200078e020e */
[----:B------:R-:W-:Y:S01]  /*0510*/  IADD3.X R3, PT, PT, RZ, R3, RZ, P0, !PT ;  /* 0x00000003ff037210 */ /* 0x000fe200007fe4ff */
[----:B--2---:R-:W-:-:S04]  /*0520*/  IMAD R21, R21, R22, R12 ;  /* 0x0000001615157224 */ /* 0x004fc800078e020c */
[----:B---3--:R-:W-:-:S04]  /*0530*/  IMAD R19, R19, R20, R21 ;  /* 0x0000001413137224 */ /* 0x008fc800078e0215 */
[----:B----4-:R-:W-:-:S04]  /*0540*/  IMAD R17, R17, R18, R19 ;  /* 0x0000001211117224 */ /* 0x010fc800078e0213 */
[----:B-----5:R-:W-:-:S04]  /*0550*/  IMAD R15, R15, R16, R17 ;  /* 0x000000100f0f7224 */ /* 0x020fc800078e0211 */
[----:B------:R-:W-:-:S04]  /*0560*/  IMAD R4, R23, R4, R15 ;  /* 0x0000000417047224 */ /* 0x000fc800078e020f */
[----:B------:R-:W-:-:S04]  /*0570*/  IMAD R4, R24, R7, R4 ;  /* 0x0000000718047224 */ /* 0x000fc800078e0204 */
[----:B------:R-:W-:-:S04]  /*0580*/  IMAD R4, R25, R8, R4 ;  /* 0x0000000819047224 */ /* 0x000fc800078e0204 */
[----:B------:R-:W-:Y:S01]  /*0590*/  IMAD R12, R27, R10, R4 ;  /* 0x0000000a1b0c7224 */ /* 0x000fe200078e0204 */
[----:B------:R-:W-:Y:S06]  /*05a0*/  BRA.U UP1, `(.L_x_3) ;  /* 0xfffffffd01347547 */ /* 0x000fec000b83ffff */
.L_x_2:
[----:B------:R-:W-:Y:S05]  /*05b0*/  BRA.U !UP0, `(.L_x_1) ;  /* 0x00000005083c7547 */ /* 0x000fea000b800000 */
[----:B------:R-:W-:Y:S01]  /*05c0*/  UISETP.GE.U32.AND UP0, UPT, UR19, 0x4, UPT ;  /* 0x000000041300788c */ /* 0x000fe2000bf06070 */
[----:B------:R-:W-:Y:S01]  /*05d0*/  IMAD R2, R0, UR18, RZ ;  /* 0x0000001200027c24 */ /* 0x000fe2000f8e02ff */
[----:B------:R-:W-:-:S04]  /*05e0*/  ULOP3.LUT UR5, UR18, 0x3, URZ, 0xc0, !UPT ;  /* 0x0000000312057892 */ /* 0x000fc8000f8ec0ff */
[----:B------:R-:W-:-:S03]  /*05f0*/  UISETP.NE.AND UP1, UPT, UR5, URZ, UPT ;  /* 0x000000ff0500728c */ /* 0x000fc6000bf25270 */
[----:B------:R-:W-:Y:S08]  /*0600*/  BRA.U !UP0, `(.L_x_4) ;  /* 0x00000001087c7547 */ /* 0x000ff0000b800000 */
[----:B------:R-:W0:Y:S01]  /*0610*/  LDC.64 R6, c[0x0][0x388] ;  /* 0x0000e200ff067b82 */ /* 0x000e220000000a00 */
[----:B------:R-:W1:Y:S01]  /*0620*/  LDCU.64 UR6, c[0x0][0x380] ;  /* 0x00007000ff0677ac */ /* 0x000e620008000a00 */
[----:B------:R-:W-:Y:S02]  /*0630*/  MOV R4, UR4 ;  /* 0x0000000400047c02 */ /* 0x000fe40008000f00 */
[----:B------:R-:W-:Y:S02]  /*0640*/  IADD3 R3, PT, PT, R2, UR4, RZ ;  /* 0x0000000402037c10 */ /* 0x000fe4000fffe0ff */
[----:B------:R-:W-:Y:S01]  /*0650*/  MOV R11, UR18 ;  /* 0x00000012000b7c02 */ /* 0x000fe20008000f00 */
[----:B------:R-:W-:Y:S01]  /*0660*/  IMAD R5, R4, UR18, R13 ;  /* 0x0000001204057c24 */ /* 0x000fe2000f8e020d */
[----:B------:R-:W2:Y:S01]  /*0670*/  LDC.64 R8, c[0x0][0x380] ;  /* 0x0000e000ff087b82 */ /* 0x000ea20000000a00 */
[----:B------:R-:W-:Y:S02]  /*0680*/  IADD3 R14, P0, PT, R2, UR4, RZ ;  /* 0x00000004020e7c10 */ /* 0x000fe4000ff1e0ff */
[----:B------:R-:W-:Y:S01]  /*0690*/  MOV R15, UR18 ;  /* 0x00000012000f7c02 */ /* 0x000fe20008000f00 */
[----:B0-----:R-:W-:-:S04]  /*06a0*/  IMAD.WIDE R6, R5, 0x4, R6 ;  /* 0x0000000405067825 */ /* 0x001fc800078e0206 */
[----:B------:R-:W-:Y:S01]  /*06b0*/  IMAD.WIDE.U32 R10, R11, 0x4, R6 ;  /* 0x000000040b0a7825 */ /* 0x000fe200078e0006 */
[----:B------:R-:W-:Y:S01]  /*06c0*/  MOV R17, UR18 ;  /* 0x0000001200117c02 */ /* 0x000fe20008000f00 */
[----:B------:R-:W3:Y:S02]  /*06d0*/  LDG.E R6, desc[UR16][R6.64] ;  /* 0x0000001006067981 */ /* 0x000ee4000c1e1900 */
[----:B--2---:R-:W-:Y:S01]  /*06e0*/  IMAD.WIDE.U32 R8, R3, 0x4, R8 ;  /* 0x0000000403087825 */ /* 0x004fe200078e0008 */
[----:B------:R-:W-:Y:S02]  /*06f0*/  IADD3.X R3, PT, PT, RZ, RZ, RZ, P0, !PT ;  /* 0x000000ffff037210 */ /* 0x000fe400007fe4ff */
[----:B-1----:R-:W-:-:S03]  /*0700*/  LEA R4, P0, R14, UR6, 0x2 ;  /* 0x000000060e047c11 */ /* 0x002fc6000f8010ff */
[----:B------:R-:W3:Y:S01]  /*0710*/  LDG.E R9, desc[UR16][R8.64] ;  /* 0x0000001008097981 */ /* 0x000ee2000c1e1900 */
[----:B------:R-:W-:Y:S01]  /*0720*/  LEA.HI.X R5, R14, UR7, R3, 0x2, P0 ;  /* 0x000000070e057c11 */ /* 0x000fe200080f1403 */
[----:B------:R-:W-:Y:S02]  /*0730*/  IMAD.WIDE.U32 R14, R15, 0x4, R10 ;  /* 0x000000040f0e7825 */ /* 0x000fe400078e000a */
[----:B------:R-:W2:Y:S04]  /*0740*/  LDG.E R3, desc[UR16][R10.64] ;  /* 0x000000100a037981 */ /* 0x000ea8000c1e1900 */
[----:B------:R-:W2:Y:S01]  /*0750*/  LDG.E R18, desc[UR16][R4.64+0x4] ;  /* 0x0000041004127981 */ /* 0x000ea2000c1e1900 */
[----:B------:R-:W-:-:S03]  /*0760*/  IMAD.WIDE.U32 R16, R17, 0x4, R14 ;  /* 0x0000000411107825 */ /* 0x000fc600078e000e */
[----:B------:R-:W4:Y:S04]  /*0770*/  LDG.E R19, desc[UR16][R14.64] ;  /* 0x000000100e137981 */ /* 0x000f28000c1e1900 */
[----:B------:R-:W4:Y:S04]  /*0780*/  LDG.E R20, desc[UR16][R4.64+0x8] ;  /* 0x0000081004147981 */ /* 0x000f28000c1e1900 */
[----:B------:R-:W5:Y:S04]  /*0790*/  LDG.E R22, desc[UR16][R4.64+0xc] ;  /* 0x00000c1004167981 */ /* 0x000f68000c1e1900 */
[----:B------:R-:W5:Y:S01]  /*07a0*/  LDG.E R16, desc[UR16][R16.64] ;  /* 0x0000001010107981 */ /* 0x000f62000c1e1900 */
[----:B------:R-:W-:Y:S01]  /*07b0*/  UIADD3 UR4, UPT, UPT, UR4, 0x4, URZ ;  /* 0x0000000404047890 */ /* 0x000fe2000fffe0ff */
[----:B---3--:R-:W-:-:S04]  /*07c0*/  IMAD R9, R9, R6, R12 ;  /* 0x0000000609097224 */ /* 0x008fc800078e020c */
[----:B--2---:R-:W-:-:S04]  /*07d0*/  IMAD R3, R18, R3, R9 ;  /* 0x0000000312037224 */ /* 0x004fc800078e0209 */
[----:B----4-:R-:W-:-:S04]  /*07e0*/  IMAD R3, R20, R19, R3 ;  /* 0x0000001314037224 */ /* 0x010fc800078e0203 */
[----:B-----5:R-:W-:-:S07]  /*07f0*/  IMAD R12, R22, R16, R3 ;  /* 0x00000010160c7224 */ /* 0x020fce00078e0203 */
.L_x_4:
[----:B------:R-:W-:Y:S05]  /*0800*/  BRA.U !UP1, `(.L_x_1) ;  /* 0x0000000109a87547 */ /* 0x000fea000b800000 */
[----:B------:R-:W-:Y:S01]  /*0810*/  UISETP.NE.AND UP0, UPT, UR5, 0x1, UPT ;  /* 0x000000010500788c */ /* 0x000fe2000bf05270 */
[----:B------:R-:W-:Y:S01]  /*0820*/  MOV R4, UR4 ;  /* 0x0000000400047c02 */ /* 0x000fe20008000f00 */
[----:B------:R-:W-:Y:S02]  /*0830*/  ULOP3.LUT UR5, UR18, 0x1, URZ, 0xc0, !UPT ;  /* 0x0000000112057892 */ /* 0x000fe4000f8ec0ff */
[----:B------:R-:W-:Y:S02]  /*0840*/  IMAD.U32 R17, RZ, RZ, UR18 ;  /* 0x00000012ff117e24 */ /* 0x000fe4000f8e00ff */
[----:B------:R-:W-:Y:S01]  /*0850*/  UISETP.NE.U32.AND UP1, UPT, UR5, 0x1, UPT ;  /* 0x000000010500788c */ /* 0x000fe2000bf25070 */
[----:B------:R-:W-:-:S04]  /*0860*/  PLOP3.LUT P1, PT, PT, PT, UP0, 0x80, 0x8 ;  /* 0x000000000008781c */ /* 0x000fc80003f2f008 */
[----:B------:R-:W0:Y:S01]  /*0870*/  @UP0 LDCU.128 UR8, c[0x0][0x380] ;  /* 0x00007000ff0807ac */ /* 0x000e220008000c00 */
[----:B------:R-:W-:Y:S01]  /*0880*/  PLOP3.LUT P0, PT, PT, PT, UP1, 0x80, 0x8 ;  /* 0x000000000008781c */ /* 0x000fe20003f0f018 */
[----:B------:R-:W1:Y:S04]  /*0890*/  @UP0 LDCU.64 UR6, c[0x0][0x380] ;  /* 0x00007000ff0607ac */ /* 0x000e680008000a00 */
[----:B------:R-:W2:Y:S03]  /*08a0*/  @!UP1 LDCU.128 UR12, c[0x0][0x380] ;  /* 0x00007000ff0c97ac */ /* 0x000ea60008000c00 */
[C---:B------:R-:W-:Y:S01]  /*08b0*/  @P1 VIADD R3, R2.reuse, UR4 ;  /* 0x0000000402031c36 */ /* 0x040fe20008000000 */
[----:B------:R-:W-:Y:S01]  /*08c0*/  @P1 IADD3 R5, P2, PT, R2, UR4, RZ ;  /* 0x0000000402051c10 */ /* 0x000fe2000ff5e0ff */
[----:B------:R-:W-:-:S03]  /*08d0*/  @UP0 UIADD3 UR4, UPT, UPT, UR4, 0x2, URZ ;  /* 0x0000000204040890 */ /* 0x000fc6000fffe0ff */
[----:B------:R-:W-:Y:S02]  /*08e0*/  @P1 IADD3.X R8, PT, PT, RZ, RZ, RZ, P2, !PT ;  /* 0x000000ffff081210 */ /* 0x000fe400017fe4ff */
[----:B0-----:R-:W-:Y:S02]  /*08f0*/  MOV R14, UR8 ;  /* 0x00000008000e7c02 */ /* 0x001fe40008000f00 */
[----:B------:R-:W-:Y:S02]  /*0900*/  MOV R15, UR9 ;  /* 0x00000009000f7c02 */ /* 0x000fe40008000f00 */
[----:B------:R-:W-:Y:S02]  /*0910*/  MOV R6, UR10 ;  /* 0x0000000a00067c02 */ /* 0x000fe40008000f00 */
[----:B------:R-:W-:Y:S01]  /*0920*/  MOV R7, UR11 ;  /* 0x0000000b00077c02 */ /* 0x000fe20008000f00 */
[----:B------:R-:W-:-:S04]  /*0930*/  @P1 IMAD.WIDE.U32 R14, R3, 0x4, R14 ;  /* 0x00000004030e1825 */ /* 0x000fc800078e000e */
[----:B------:R-:W-:Y:S01]  /*0940*/  @P1 IMAD R3, R4, UR18, R13 ;  /* 0x0000001204031c24 */ /* 0x000fe2000f8e020d */
[----:B-1----:R-:W-:Y:S02]  /*0950*/  @P1 LEA R4, P2, R5, UR6, 0x2 ;  /* 0x0000000605041c11 */ /* 0x002fe4000f8410ff */
[----:B------:R-:W-:Y:S01]  /*0960*/  MOV R18, UR4 ;  /* 0x0000000400127c02 */ /* 0x000fe20008000f00 */
[----:B------:R-:W-:Y:S01]  /*0970*/  @P1 IMAD.WIDE R6, R3, 0x4, R6 ;  /* 0x0000000403061825 */ /* 0x000fe200078e0206 */
[----:B------:R-:W-:Y:S01]  /*0980*/  @P1 LEA.HI.X R5, R5, UR7, R8, 0x2, P2 ;  /* 0x0000000705051c11 */ /* 0x000fe200090f1408 */
[----:B------:R-:W3:Y:S01]  /*0990*/  @P1 LDG.E R3, desc[UR16][R14.64] ;  /* 0x000000100e031981 */ /* 0x000ee2000c1e1900 */
[----:B--2---:R-:W-:Y:S01]  /*09a0*/  MOV R8, UR12 ;  /* 0x0000000c00087c02 */ /* 0x004fe20008000f00 */
[----:B------:R-:W-:Y:S01]  /*09b0*/  @!P0 IMAD R21, R18, UR18, R13 ;  /* 0x0000001212158c24 */ /* 0x000fe2000f8e020d */
[----:B------:R-:W-:Y:S01]  /*09c0*/  MOV R9, UR13 ;  /* 0x0000000d00097c02 */ /* 0x000fe20008000f00 */
[----:B------:R-:W-:Y:S01]  /*09d0*/  @P1 IMAD.WIDE.U32 R16, R17, 0x4, R6 ;  /* 0x0000000411101825 */ /* 0x000fe200078e0006 */
[----:B------:R-:W-:Y:S01]  /*09e0*/  @!P0 IADD3 R19, PT, PT, R2, UR4, RZ ;  /* 0x0000000402138c10 */ /* 0x000fe2000fffe0ff */
[----:B------:R-:W3:Y:S01]  /*09f0*/  @P1 LDG.E R6, desc[UR16][R6.64] ;  /* 0x0000001006061981 */ /* 0x000ee2000c1e1900 */
[----:B------:R-:W-:-:S02]  /*0a00*/  MOV R10, UR14 ;  /* 0x0000000e000a7c02 */ /* 0x000fc40008000f00 */
[----:B------:R-:W-:Y:S01]  /*0a10*/  MOV R11, UR15 ;  /* 0x0000000f000b7c02 */ /* 0x000fe20008000f00 */
[----:B------:R-:W-:Y:S01]  /*0a20*/  @!P0 IMAD.WIDE.U32 R8, R19, 0x4, R8 ;  /* 0x0000000413088825 */ /* 0x000fe200078e0008 */
[----:B------:R-:W2:Y:S03]  /*0a30*/  @P1 LDG.E R16, desc[UR16][R16.64] ;  /* 0x0000001010101981 */ /* 0x000ea6000c1e1900 */
[----:B------:R-:W-:Y:S01]  /*0a40*/  @!P0 IMAD.WIDE R10, R21, 0x4, R10 ;  /* 0x00000004150a8825 */ /* 0x000fe200078e020a */
[----:B------:R-:W2:Y:S04]  /*0a50*/  @P1 LDG.E R4, desc[UR16][R4.64+0x4] ;  /* 0x0000041004041981 */ /* 0x000ea8000c1e1900 */
[----:B------:R-:W4:Y:S04]  /*0a60*/  @!P0 LDG.E R9, desc[UR16][R8.64] ;  /* 0x0000001008098981 */ /* 0x000f28000c1e1900 */
[----:B------:R-:W4:Y:S01]  /*0a70*/  @!P0 LDG.E R10, desc[UR16][R10.64] ;  /* 0x000000100a0a8981 */ /* 0x000f22000c1e1900 */
[----:B---3--:R-:W-:-:S04]  /*0a80*/  @P1 IMAD R3, R3, R6, R12 ;  /* 0x0000000603031224 */ /* 0x008fc800078e020c */
[----:B--2---:R-:W-:-:S04]  /*0a90*/  @P1 IMAD R12, R4, R16, R3 ;  /* 0x00000010040c1224 */ /* 0x004fc800078e0203 */
[----:B----4-:R-:W-:-:S07]  /*0aa0*/  @!P0 IMAD R12, R9, R10, R12 ;  /* 0x0000000a090c8224 */ /* 0x010fce00078e020c */
.L_x_1:
[----:B------:R-:W-:Y:S05]  /*0ab0*/  BSYNC.RECONVERGENT B0 ;  /* 0x0000000000007941 */ /* 0x000fea0003800200 */
.L_x_0:
[----:B------:R-:W0:Y:S01]  /*0ac0*/  LDC.64 R2, c[0x0][0x390] ;  /* 0x0000e400ff027b82 */ /* 0x000e220000000a00 */
[----:B------:R-:W-:-:S04]  /*0ad0*/  IMAD R13, R0, UR18, R13 ;  /* 0x00000012000d7c24 */ /* 0x000fc8000f8e020d */
[----:B0-----:R-:W-:-:S05]  /*0ae0*/  IMAD.WIDE R2, R13, 0x4, R2 ;  /* 0x000000040d027825 */ /* 0x001fca00078e0202 */
[----:B------:R-:W-:Y:S01]  /*0af0*/  STG.E desc[UR16][R2.64], R12 ;  /* 0x0000000c02007986 */ /* 0x000fe2000c101910 */
[----:B------:R-:W-:Y:S05]  /*0b00*/  EXIT ;  /* 0x000000000000794d */ /* 0x000fea0003800000 */
.L_x_5:
[----:B------:R-:W-:-:S00]  /*0b10*/  BRA `(.L_x_5) ;  /* 0xfffffffc00fc7947 */ /* 0x000fc0000383ffff */
[----:B------:R-:W-:-:S00]  /*0b20*/  NOP ;  /* 0x0000000000007918 */ /* 0x000fc00000000000 */
        /* <DEDUP_REMOVED lines=13> */
.L_x_6:


//--------------------- .nv.shared.reserved.0     --------------------------
	.section	.nv.shared.reserved.0,"aw",@nobits
	.weak		__nv_reservedSMEM_offset_0_alias
	.size		__nv_reservedSMEM_offset_0_alias, 0, 64
	.other		__nv_reservedSMEM_offset_0_alias,@"STO_CUDA_RESERVED_SHARED STV_DEFAULT"
__nv_reservedSMEM_offset_0_alias:
	.zero		0
	.zero		64


//--------------------- .nv.constant0._Z12MatMulKernelPiS_S_i --------------------------
	.section	.nv.constant0._Z12MatMulKernelPiS_S_i,"a",@progbits
	.sectionflags	@""
	.align	4
.nv.constant0._Z12MatMulKernelPiS_S_i:
	.zero		924


//--------------------- SYMBOLS --------------------------

	.type		.nv.reservedSmem.offset0,@object
	.size		.nv.reservedSmem.offset0,0x4
